//
// Generated by NVIDIA NVVM Compiler
//
// Compiler Build ID: CL-36424714
// Cuda compilation tools, release 13.0, V13.0.88
// Based on NVVM 20.0.0
//

.version 9.0
.target sm_100
.address_size 64

	// .globl	_Z24interleaved_addressing_2PiS_
.extern .shared .align 16 .b8 sdata[];

.visible .entry _Z24interleaved_addressing_2PiS_(
	.param .u64 .ptr .align 1 _Z24interleaved_addressing_2PiS__param_0,
	.param .u64 .ptr .align 1 _Z24interleaved_addressing_2PiS__param_1
)
{
	.reg .pred 	%p<5>;
	.reg .b32 	%r<24>;
	.reg .b64 	%rd<9>;

	ld.param.u64 	%rd2, [_Z24interleaved_addressing_2PiS__param_0];
	ld.param.u64 	%rd1, [_Z24interleaved_addressing_2PiS__param_1];
	cvta.to.global.u64 	%rd3, %rd2;
	mov.u32 	%r1, %tid.x;
	mov.u32 	%r2, %ctaid.x;
	mov.u32 	%r3, %ntid.x;
	mad.lo.s32 	%r8, %r2, %r3, %r1;
	mul.wide.u32 	%rd4, %r8, 4;
	add.s64 	%rd5, %rd3, %rd4;
	ld.global.u32 	%r9, [%rd5];
	shl.b32 	%r10, %r1, 2;
	mov.u32 	%r11, sdata;
	add.s32 	%r12, %r11, %r10;
	st.shared.u32 	[%r12], %r9;
	bar.sync 	0;
	setp.lt.u32 	%p1, %r3, 2;
	@%p1 bra 	$L__BB0_5;
	mov.b32 	%r23, 1;
$L__BB0_2:
	shl.b32 	%r5, %r23, 1;
	mul.lo.s32 	%r6, %r5, %r1;
	add.s32 	%r7, %r6, %r23;
	setp.ge.u32 	%p2, %r7, %r3;
	@%p2 bra 	$L__BB0_4;
	shl.b32 	%r14, %r7, 2;
	add.s32 	%r16, %r11, %r14;
	ld.shared.u32 	%r17, [%r16];
	shl.b32 	%r18, %r6, 2;
	add.s32 	%r19, %r11, %r18;
	ld.shared.u32 	%r20, [%r19];
	add.s32 	%r21, %r20, %r17;
	st.shared.u32 	[%r19], %r21;
$L__BB0_4:
	bar.sync 	0;
	setp.lt.u32 	%p3, %r5, %r3;
	mov.u32 	%r23, %r5;
	@%p3 bra 	$L__BB0_2;
$L__BB0_5:
	setp.ne.s32 	%p4, %r1, 0;
	@%p4 bra 	$L__BB0_7;
	ld.shared.u32 	%r22, [sdata];
	cvta.to.global.u64 	%rd6, %rd1;
	mul.wide.u32 	%rd7, %r2, 4;
	add.s64 	%rd8, %rd6, %rd7;
	st.global.u32 	[%rd8], %r22;
$L__BB0_7:
	ret;

}


// ===== COMPILED SASS (sm_100) =====

	.target	sm_100

	.elftype	@"ET_EXEC"


//--------------------- .note.nv.tkinfo           --------------------------
	.section	.note.nv.tkinfo,"",@"SHT_NOTE"
	.sectionflags	@"SHF_NOTE_NV_TKINFO"
	.tkinfo
        /*0018*/ 	.word	0x00000002
        /*0030*/ 	.string	""
        /*0030*/ 	.string	"ptxas"
        /*0030*/ 	.string	"Cuda compilation tools, release 13.0, V13.0.88"
        /*0030*/ 	.string	"Build cuda_13.0.r13.0/compiler.36424714_0"
        /*0030*/ 	.string	"-arch sm_100 -m 64 "



//--------------------- .note.nv.cuinfo           --------------------------
	.section	.note.nv.cuinfo,"",@"SHT_NOTE"
	.sectionflags	@"SHF_NOTE_NV_CUINFO"
        /*0018*/ 	.short	0x0002
        /*001a*/ 	.short	0x0064
        /*001c*/ 	.short	0x0082
	.zero		2


//--------------------- .nv.info                  --------------------------
	.section	.nv.info,"",@"SHT_CUDA_INFO"
	.align	4


	//----- nvinfo : EIATTR_REGCOUNT
	.align		4
        /*0000*/ 	.byte	0x04, 0x2f
        /*0002*/ 	.short	(.L_1 - .L_0)
	.align		4
.L_0:
        /*0004*/ 	.word	index@(_Z24interleaved_addressing_2PiS_)
        /*0008*/ 	.word	0x0000000a


	//----- nvinfo : EIATTR_FRAME_SIZE
	.align		4
.L_1:
        /*000c*/ 	.byte	0x04, 0x11
        /*000e*/ 	.short	(.L_3 - .L_2)
	.align		4
.L_2:
        /*0010*/ 	.word	index@(_Z24interleaved_addressing_2PiS_)
        /*0014*/ 	.word	0x00000000


	//----- nvinfo : EIATTR_MIN_STACK_SIZE
	.align		4
.L_3:
        /*0018*/ 	.byte	0x04, 0x12
        /*001a*/ 	.short	(.L_5 - .L_4)
	.align		4
.L_4:
        /*001c*/ 	.word	index@(_Z24interleaved_addressing_2PiS_)
        /*0020*/ 	.word	0x00000000
.L_5:


//--------------------- .nv.compat                --------------------------
	.section	.nv.compat,"",@"SHT_CUDA_COMPAT_INFO"
	.align	4
        /*0000*/ 	.byte	0x02, 0x09, 0x00, 0x00, 0x02, 0x02, 0x01, 0x00, 0x02, 0x05, 0x05, 0x00, 0x03, 0x07, 0x01, 0x01
        /*0010*/ 	.byte	0x02, 0x03, 0x00, 0x00, 0x02, 0x06, 0x01, 0x00, 0x04, 0x0b, 0x08, 0x00, 0x09, 0x00, 0x00, 0x00
        /*0020*/ 	.byte	0x00, 0x00, 0x00, 0x00


//--------------------- .nv.info._Z24interleaved_addressing_2PiS_ --------------------------
	.section	.nv.info._Z24interleaved_addressing_2PiS_,"",@"SHT_CUDA_INFO"
	.sectionflags	@""
	.align	4


	//----- nvinfo : EIATTR_CUDA_API_VERSION
	.align		4
        /*0000*/ 	.byte	0x04, 0x37
        /*0002*/ 	.short	(.L_7 - .L_6)
.L_6:
        /*0004*/ 	.word	0x00000082


	//----- nvinfo : EIATTR_KPARAM_INFO
	.align		4
.L_7:
        /*0008*/ 	.byte	0x04, 0x17
        /*000a*/ 	.short	(.L_9 - .L_8)
.L_8:
        /*000c*/ 	.word	0x00000000
        /*0010*/ 	.short	0x0001
        /*0012*/ 	.short	0x0008
        /*0014*/ 	.byte	0x00, 0xf5, 0x21, 0x00


	//----- nvinfo : EIATTR_KPARAM_INFO
	.align		4
.L_9:
        /*0018*/ 	.byte	0x04, 0x17
        /*001a*/ 	.short	(.L_11 - .L_10)
.L_10:
        /*001c*/ 	.word	0x00000000
        /*0020*/ 	.short	0x0000
        /*0022*/ 	.short	0x0000
        /*0024*/ 	.byte	0x00, 0xf5, 0x21, 0x00


	//----- nvinfo : EIATTR_SPARSE_MMA_MASK
	.align		4
.L_11:
        /*0028*/ 	.byte	0x03, 0x50
        /*002a*/ 	.short	0x0000


	//----- nvinfo : EIATTR_MAXREG_COUNT
	.align		4
        /*002c*/ 	.byte	0x03, 0x1b
        /*002e*/ 	.short	0x00ff


	//----- nvinfo : EIATTR_NUM_BARRIERS
	.align		4
        /*0030*/ 	.byte	0x02, 0x4c
        /*0032*/ 	.byte	0x01
	.zero		1


	//----- nvinfo : EIATTR_MERCURY_ISA_VERSION
	.align		4
        /*0034*/ 	.byte	0x03, 0x5f
        /*0036*/ 	.short	0x0101


	//----- nvinfo : EIATTR_VRC_CTA_INIT_COUNT
	.align		4
        /*0038*/ 	.byte	0x02, 0x4a
	.zero		1
	.zero		1


	//----- nvinfo : EIATTR_EXIT_INSTR_OFFSETS
	.align		4
        /*003c*/ 	.byte	0x04, 0x1c
        /*003e*/ 	.short	(.L_13 - .L_12)


	//   ....[0]....
.L_12:
        /*0040*/ 	.word	0x00000210


	//   ....[1]....
        /*0044*/ 	.word	0x00000290


	//----- nvinfo : EIATTR_CBANK_PARAM_SIZE
	.align		4
.L_13:
        /*0048*/ 	.byte	0x03, 0x19
        /*004a*/ 	.short	0x0010


	//----- nvinfo : EIATTR_PARAM_CBANK
	.align		4
        /*004c*/ 	.byte	0x04, 0x0a
        /*004e*/ 	.short	(.L_15 - .L_14)
	.align		4
.L_14:
        /*0050*/ 	.word	index@(.nv.constant0._Z24interleaved_addressing_2PiS_)
        /*0054*/ 	.short	0x0380
        /*0056*/ 	.short	0x0010


	//----- nvinfo : EIATTR_SW_WAR
	.align		4
.L_15:
        /*0058*/ 	.byte	0x04, 0x36
        /*005a*/ 	.short	(.L_17 - .L_16)
.L_16:
        /*005c*/ 	.word	0x00000008
.L_17:


//--------------------- .nv.callgraph             --------------------------
	.section	.nv.callgraph,"",@"SHT_CUDA_CALLGRAPH"
	.align	4
	.sectionentsize	8
	.align		4
        /*0000*/ 	.word	0x00000000
	.align		4
        /*0004*/ 	.word	0xffffffff
	.align		4
        /*0008*/ 	.word	0x00000000
	.align		4
        /*000c*/ 	.word	0xfffffffe
	.align		4
        /*0010*/ 	.word	0x00000000
	.align		4
        /*0014*/ 	.word	0xfffffffd
	.align		4
        /*0018*/ 	.word	0x00000000
	.align		4
        /*001c*/ 	.word	0xfffffffc


//--------------------- .text._Z24interleaved_addressing_2PiS_ --------------------------
	.section	.text._Z24interleaved_addressing_2PiS_,"ax",@progbits
	.align	128
        .global         _Z24interleaved_addressing_2PiS_
        .type           _Z24interleaved_addressing_2PiS_,@function
        .size           _Z24interleaved_addressing_2PiS_,(.L_x_3 - _Z24interleaved_addressing_2PiS_)
        .other          _Z24interleaved_addressing_2PiS_,@"STO_CUDA_ENTRY STV_DEFAULT"
_Z24interleaved_addressing_2PiS_:
.text._Z24interleaved_addressing_2PiS_:
[----:B------:R-:W-:Y:S01]  /*0000*/  LDC R1, c[0x0][0x37c] ;  /* 0x0000df00ff017b82 */ /* 0x000fe20000000800 */
[----:B------:R-:W0:Y:S07]  /*0010*/  S2R R4, SR_TID.X ;  /* 0x0000000000047919 */ /* 0x000e2e0000002100 */
[----:B------:R-:W1:Y:S01]  /*0020*/  LDC.64 R2, c[0x0][0x380] ;  /* 0x0000e000ff027b82 */ /* 0x000e620000000a00 */
[----:B------:R-:W0:Y:S01]  /*0030*/  LDCU UR7, c[0x0][0x360] ;  /* 0x00006c00ff0777ac */ /* 0x000e220008000800 */
[----:B------:R-:W0:Y:S01]  /*0040*/  S2R R7, SR_CTAID.X ;  /* 0x0000000000077919 */ /* 0x000e220000002500 */
[----:B------:R-:W2:Y:S01]  /*0050*/  LDCU.64 UR8, c[0x0][0x358] ;  /* 0x00006b00ff0877ac */ /* 0x000ea20008000a00 */
[----:B0-----:R-:W-:-:S04]  /*0060*/  IMAD R5, R7, UR7, R4 ;  /* 0x0000000707057c24 */ /* 0x001fc8000f8e0204 */
[----:B-1----:R-:W-:-:S06]  /*0070*/  IMAD.WIDE.U32 R2, R5, 0x4, R2 ;  /* 0x0000000405027825 */ /* 0x002fcc00078e0002 */
[----:B--2---:R-:W2:Y:S01]  /*0080*/  LDG.E R2, desc[UR8][R2.64] ;  /* 0x0000000802027981 */ /* 0x004ea2000c1e1900 */
[----:B------:R-:W0:Y:S01]  /*0090*/  S2UR UR5, SR_CgaCtaId ;  /* 0x00000000000579c3 */ /* 0x000e220000008800 */
[----:B------:R-:W-:Y:S01]  /*00a0*/  UMOV UR4, 0x400 ;  /* 0x0000040000047882 */ /* 0x000fe20000000000 */
[----:B------:R-:W-:Y:S01]  /*00b0*/  UISETP.GE.U32.AND UP0, UPT, UR7, 0x2, UPT ;  /* 0x000000020700788c */ /* 0x000fe2000bf06070 */
[----:B------:R-:W-:Y:S01]  /*00c0*/  ISETP.NE.AND P1, PT, R4, RZ, PT ;  /* 0x000000ff0400720c */ /* 0x000fe20003f25270 */
[----:B0-----:R-:W-:-:S06]  /*00d0*/  ULEA UR4, UR5, UR4, 0x18 ;  /* 0x0000000405047291 */ /* 0x001fcc000f8ec0ff */
[----:B------:R-:W-:-:S05]  /*00e0*/  LEA R5, R4, UR4, 0x2 ;  /* 0x0000000404057c11 */ /* 0x000fca000f8e10ff */
[----:B--2---:R0:W-:Y:S01]  /*00f0*/  STS [R5], R2 ;  /* 0x0000000205007388 */ /* 0x0041e20000000800 */
[----:B------:R-:W-:Y:S06]  /*0100*/  BAR.SYNC.DEFER_BLOCKING 0x0 ;  /* 0x0000000000007b1d */ /* 0x000fec0000010000 */
[----:B------:R-:W-:Y:S05]  /*0110*/  BRA.U !UP0, `(.L_x_0) ;  /* 0x00000001083c7547 */ /* 0x000fea000b800000 */
[----:B------:R-:W-:-:S05]  /*0120*/  UMOV UR5, 0x1 ;  /* 0x0000000100057882 */ /* 0x000fca0000000000 */
.L_x_1:
[----:B------:R-:W-:-:S04]  /*0130*/  USHF.L.U32 UR6, UR5, 0x1, URZ ;  /* 0x0000000105067899 */ /* 0x000fc800080006ff */
[----:B------:R-:W-:Y:S02]  /*0140*/  UISETP.GE.U32.AND UP0, UPT, UR6, UR7, UPT ;  /* 0x000000070600728c */ /* 0x000fe4000bf06070 */
[----:B01----:R-:W-:-:S04]  /*0150*/  IMAD R2, R4, UR6, RZ ;  /* 0x0000000604027c24 */ /* 0x003fc8000f8e02ff */
[----:B------:R-:W-:Y:S01]  /*0160*/  VIADD R0, R2, UR5 ;  /* 0x0000000502007c36 */ /* 0x000fe20008000000 */
[----:B------:R-:W-:-:S04]  /*0170*/  UMOV UR5, UR6 ;  /* 0x0000000600057c82 */ /* 0x000fc80008000000 */
[----:B------:R-:W-:-:S13]  /*0180*/  ISETP.GE.U32.AND P0, PT, R0, UR7, PT ;  /* 0x0000000700007c0c */ /* 0x000fda000bf06070 */
[----:B------:R-:W-:Y:S02]  /*0190*/  @!P0 LEA R0, R0, UR4, 0x2 ;  /* 0x0000000400008c11 */ /* 0x000fe4000f8e10ff */
[----:B------:R-:W-:-:S04]  /*01a0*/  @!P0 LEA R2, R2, UR4, 0x2 ;  /* 0x0000000402028c11 */ /* 0x000fc8000f8e10ff */
[----:B------:R-:W-:Y:S04]  /*01b0*/  @!P0 LDS R0, [R0] ;  /* 0x0000000000008984 */ /* 0x000fe80000000800 */
[----:B------:R-:W0:Y:S02]  /*01c0*/  @!P0 LDS R3, [R2] ;  /* 0x0000000002038984 */ /* 0x000e240000000800 */
[----:B0-----:R-:W-:-:S05]  /*01d0*/  @!P0 IADD3 R3, PT, PT, R0, R3, RZ ;  /* 0x0000000300038210 */ /* 0x001fca0007ffe0ff */
[----:B------:R1:W-:Y:S01]  /*01e0*/  @!P0 STS [R2], R3 ;  /* 0x0000000302008388 */ /* 0x0003e20000000800 */
[----:B------:R-:W-:Y:S06]  /*01f0*/  BAR.SYNC.DEFER_BLOCKING 0x0 ;  /* 0x0000000000007b1d */ /* 0x000fec0000010000 */
[----:B------:R-:W-:Y:S05]  /*0200*/  BRA.U !UP0, `(.L_x_1) ;  /* 0xfffffffd08c87547 */ /* 0x000fea000b83ffff */
.L_x_0:
[----:B------:R-:W-:Y:S05]  /*0210*/  @P1 EXIT ;  /* 0x000000000000194d */ /* 0x000fea0003800000 */
[----:B------:R-:W2:Y:S01]  /*0220*/  S2UR UR5, SR_CgaCtaId ;  /* 0x00000000000579c3 */ /* 0x000ea20000008800 */
[----:B------:R-:W-:-:S07]  /*0230*/  UMOV UR4, 0x400 ;  /* 0x0000040000047882 */ /* 0x000fce0000000000 */
[----:B01----:R-:W0:Y:S01]  /*0240*/  LDC.64 R2, c[0x0][0x388] ;  /* 0x0000e200ff027b82 */ /* 0x003e220000000a00 */
[----:B--2---:R-:W-:Y:S01]  /*0250*/  ULEA UR4, UR5, UR4, 0x18 ;  /* 0x0000000405047291 */ /* 0x004fe2000f8ec0ff */
[----:B0-----:R-:W-:-:S08]  /*0260*/  IMAD.WIDE.U32 R2, R7, 0x4, R2 ;  /* 0x0000000407027825 */ /* 0x001fd000078e0002 */
[----:B------:R-:W0:Y:S04]  /*0270*/  LDS R5, [UR4] ;  /* 0x00000004ff057984 */ /* 0x000e280008000800 */
[----:B0-----:R-:W-:Y:S01]  /*0280*/  STG.E desc[UR8][R2.64], R5 ;  /* 0x0000000502007986 */ /* 0x001fe2000c101908 */
[----:B------:R-:W-:Y:S05]  /*0290*/  EXIT ;  /* 0x000000000000794d */ /* 0x000fea0003800000 */
.L_x_2:
[----:B------:R-:W-:-:S00]  /*02a0*/  BRA `(.L_x_2) ;  /* 0xfffffffc00fc7947 */ /* 0x000fc0000383ffff */
[----:B------:R-:W-:-:S00]  /*02b0*/  NOP ;  /* 0x0000000000007918 */ /* 0x000fc00000000000 */
        /* <DEDUP_REMOVED lines=12> */
.L_x_3:


//--------------------- .nv.shared._Z24interleaved_addressing_2PiS_ --------------------------
	.section	.nv.shared._Z24interleaved_addressing_2PiS_,"aw",@nobits
	.sectionflags	@""
	.align	16
	.zero		1024


//--------------------- .nv.shared.reserved.0     --------------------------
	.section	.nv.shared.reserved.0,"aw",@nobits
	.weak		__nv_reservedSMEM_offset_0_alias
	.size		__nv_reservedSMEM_offset_0_alias, 0, 64
	.other		__nv_reservedSMEM_offset_0_alias,@"STO_CUDA_RESERVED_SHARED STV_DEFAULT"
__nv_reservedSMEM_offset_0_alias:
	.zero		0
	.zero		64


//--------------------- .nv.constant0._Z24interleaved_addressing_2PiS_ --------------------------
	.section	.nv.constant0._Z24interleaved_addressing_2PiS_,"a",@progbits
	.sectionflags	@""
	.align	4
.nv.constant0._Z24interleaved_addressing_2PiS_:
	.zero		912


//--------------------- SYMBOLS --------------------------

	.type		.nv.reservedSmem.offset0,@object
	.size		.nv.reservedSmem.offset0,0x4
	.type		.nv.reservedSmem.cap,@object
	.size		.nv.reservedSmem.cap,0x4
